//
// Generated by NVIDIA NVVM Compiler
//
// Compiler Build ID: CL-36424714
// Cuda compilation tools, release 13.0, V13.0.88
// Based on NVVM 20.0.0
//

.version 9.0
.target sm_100
.address_size 64

	// .globl	_Z9matrixMulPfS_S_i

.visible .entry _Z9matrixMulPfS_S_i(
	.param .u64 .ptr .align 1 _Z9matrixMulPfS_S_i_param_0,
	.param .u64 .ptr .align 1 _Z9matrixMulPfS_S_i_param_1,
	.param .u64 .ptr .align 1 _Z9matrixMulPfS_S_i_param_2,
	.param .u32 _Z9matrixMulPfS_S_i_param_3
)
{
	.reg .pred 	%p<10>;
	.reg .b32 	%r<42>;
	.reg .b32 	%f<67>;
	.reg .b64 	%rd<67>;

	ld.param.u64 	%rd14, [_Z9matrixMulPfS_S_i_param_0];
	ld.param.u64 	%rd15, [_Z9matrixMulPfS_S_i_param_1];
	ld.param.u32 	%r19, [_Z9matrixMulPfS_S_i_param_3];
	cvta.to.global.u64 	%rd1, %rd15;
	cvta.to.global.u64 	%rd2, %rd14;
	mov.u32 	%r20, %ctaid.x;
	mov.u32 	%r21, %ntid.x;
	mov.u32 	%r22, %tid.x;
	mad.lo.s32 	%r1, %r20, %r21, %r22;
	mov.u32 	%r23, %ctaid.y;
	mov.u32 	%r24, %ntid.y;
	mov.u32 	%r25, %tid.y;
	mad.lo.s32 	%r26, %r23, %r24, %r25;
	max.s32 	%r27, %r1, %r26;
	setp.ge.s32 	%p1, %r27, %r19;
	@%p1 bra 	$L__BB0_13;
	mul.lo.s32 	%r3, %r19, %r26;
	and.b32  	%r4, %r19, 7;
	setp.lt.u32 	%p2, %r19, 8;
	mov.f32 	%f66, 0f00000000;
	mov.b32 	%r40, 0;
	@%p2 bra 	$L__BB0_4;
	and.b32  	%r40, %r19, 2147483640;
	neg.s32 	%r38, %r40;
	mul.wide.s32 	%rd16, %r19, 4;
	add.s64 	%rd3, %rd1, %rd16;
	shl.b32 	%r7, %r19, 3;
	mul.wide.s32 	%rd17, %r19, 8;
	add.s64 	%rd4, %rd1, %rd17;
	mul.wide.s32 	%rd18, %r19, 12;
	add.s64 	%rd5, %rd1, %rd18;
	mul.wide.s32 	%rd19, %r19, 16;
	add.s64 	%rd6, %rd1, %rd19;
	mul.wide.s32 	%rd20, %r19, 20;
	add.s64 	%rd7, %rd1, %rd20;
	mul.wide.s32 	%rd21, %r19, 24;
	add.s64 	%rd8, %rd1, %rd21;
	mul.wide.s32 	%rd22, %r19, 28;
	add.s64 	%rd9, %rd1, %rd22;
	mul.wide.u32 	%rd23, %r3, 4;
	add.s64 	%rd24, %rd23, %rd2;
	add.s64 	%rd66, %rd24, 16;
	mov.f32 	%f66, 0f00000000;
	mov.u32 	%r37, %r1;
$L__BB0_3:
	.pragma "nounroll";
	mul.wide.s32 	%rd25, %r37, 4;
	add.s64 	%rd26, %rd3, %rd25;
	add.s64 	%rd27, %rd4, %rd25;
	add.s64 	%rd28, %rd5, %rd25;
	add.s64 	%rd29, %rd6, %rd25;
	add.s64 	%rd30, %rd7, %rd25;
	add.s64 	%rd31, %rd8, %rd25;
	add.s64 	%rd32, %rd9, %rd25;
	add.s64 	%rd33, %rd1, %rd25;
	ld.global.f32 	%f16, [%rd66+-16];
	ld.global.f32 	%f17, [%rd33];
	fma.rn.f32 	%f18, %f16, %f17, %f66;
	ld.global.f32 	%f19, [%rd66+-12];
	ld.global.f32 	%f20, [%rd26];
	fma.rn.f32 	%f21, %f19, %f20, %f18;
	ld.global.f32 	%f22, [%rd66+-8];
	ld.global.f32 	%f23, [%rd27];
	fma.rn.f32 	%f24, %f22, %f23, %f21;
	ld.global.f32 	%f25, [%rd66+-4];
	ld.global.f32 	%f26, [%rd28];
	fma.rn.f32 	%f27, %f25, %f26, %f24;
	ld.global.f32 	%f28, [%rd66];
	ld.global.f32 	%f29, [%rd29];
	fma.rn.f32 	%f30, %f28, %f29, %f27;
	ld.global.f32 	%f31, [%rd66+4];
	ld.global.f32 	%f32, [%rd30];
	fma.rn.f32 	%f33, %f31, %f32, %f30;
	ld.global.f32 	%f34, [%rd66+8];
	ld.global.f32 	%f35, [%rd31];
	fma.rn.f32 	%f36, %f34, %f35, %f33;
	ld.global.f32 	%f37, [%rd66+12];
	ld.global.f32 	%f38, [%rd32];
	fma.rn.f32 	%f66, %f37, %f38, %f36;
	add.s32 	%r38, %r38, 8;
	add.s32 	%r37, %r37, %r7;
	add.s64 	%rd66, %rd66, 32;
	setp.ne.s32 	%p3, %r38, 0;
	@%p3 bra 	$L__BB0_3;
$L__BB0_4:
	setp.eq.s32 	%p4, %r4, 0;
	@%p4 bra 	$L__BB0_12;
	and.b32  	%r13, %r19, 3;
	setp.lt.u32 	%p5, %r4, 4;
	@%p5 bra 	$L__BB0_7;
	add.s32 	%r29, %r40, %r3;
	mul.wide.u32 	%rd34, %r29, 4;
	add.s64 	%rd35, %rd2, %rd34;
	ld.global.f32 	%f40, [%rd35];
	mad.lo.s32 	%r30, %r40, %r19, %r1;
	mul.wide.s32 	%rd36, %r30, 4;
	add.s64 	%rd37, %rd1, %rd36;
	ld.global.f32 	%f41, [%rd37];
	fma.rn.f32 	%f42, %f40, %f41, %f66;
	cvt.u64.u32 	%rd38, %r3;
	cvt.u64.u32 	%rd39, %r40;
	add.s64 	%rd40, %rd39, %rd38;
	shl.b64 	%rd41, %rd40, 2;
	add.s64 	%rd42, %rd2, %rd41;
	ld.global.f32 	%f43, [%rd42+4];
	mul.wide.s32 	%rd43, %r19, 4;
	add.s64 	%rd44, %rd37, %rd43;
	ld.global.f32 	%f44, [%rd44];
	fma.rn.f32 	%f45, %f43, %f44, %f42;
	ld.global.f32 	%f46, [%rd42+8];
	add.s64 	%rd45, %rd44, %rd43;
	ld.global.f32 	%f47, [%rd45];
	fma.rn.f32 	%f48, %f46, %f47, %f45;
	ld.global.f32 	%f49, [%rd42+12];
	add.s64 	%rd46, %rd45, %rd43;
	ld.global.f32 	%f50, [%rd46];
	fma.rn.f32 	%f66, %f49, %f50, %f48;
	add.s32 	%r40, %r40, 4;
$L__BB0_7:
	setp.eq.s32 	%p6, %r13, 0;
	@%p6 bra 	$L__BB0_12;
	setp.eq.s32 	%p7, %r13, 1;
	@%p7 bra 	$L__BB0_10;
	add.s32 	%r31, %r40, %r3;
	mul.wide.u32 	%rd47, %r31, 4;
	add.s64 	%rd48, %rd2, %rd47;
	ld.global.f32 	%f52, [%rd48];
	mad.lo.s32 	%r32, %r40, %r19, %r1;
	mul.wide.s32 	%rd49, %r32, 4;
	add.s64 	%rd50, %rd1, %rd49;
	ld.global.f32 	%f53, [%rd50];
	fma.rn.f32 	%f54, %f52, %f53, %f66;
	cvt.u64.u32 	%rd51, %r3;
	cvt.u64.u32 	%rd52, %r40;
	add.s64 	%rd53, %rd52, %rd51;
	shl.b64 	%rd54, %rd53, 2;
	add.s64 	%rd55, %rd2, %rd54;
	ld.global.f32 	%f55, [%rd55+4];
	mul.wide.s32 	%rd56, %r19, 4;
	add.s64 	%rd57, %rd50, %rd56;
	ld.global.f32 	%f56, [%rd57];
	fma.rn.f32 	%f66, %f55, %f56, %f54;
	add.s32 	%r40, %r40, 2;
$L__BB0_10:
	and.b32  	%r33, %r19, 1;
	setp.eq.b32 	%p8, %r33, 1;
	not.pred 	%p9, %p8;
	@%p9 bra 	$L__BB0_12;
	add.s32 	%r34, %r40, %r3;
	mul.wide.u32 	%rd58, %r34, 4;
	add.s64 	%rd59, %rd2, %rd58;
	ld.global.f32 	%f57, [%rd59];
	mad.lo.s32 	%r35, %r40, %r19, %r1;
	mul.wide.s32 	%rd60, %r35, 4;
	add.s64 	%rd61, %rd1, %rd60;
	ld.global.f32 	%f58, [%rd61];
	fma.rn.f32 	%f66, %f57, %f58, %f66;
$L__BB0_12:
	ld.param.u64 	%rd65, [_Z9matrixMulPfS_S_i_param_2];
	add.s32 	%r36, %r3, %r1;
	cvta.to.global.u64 	%rd62, %rd65;
	mul.wide.s32 	%rd63, %r36, 4;
	add.s64 	%rd64, %rd62, %rd63;
	st.global.f32 	[%rd64], %f66;
$L__BB0_13:
	bar.sync 	0;
	ret;

}


// ===== COMPILED SASS (sm_100) =====

	.target	sm_100

	.elftype	@"ET_EXEC"


//--------------------- .note.nv.tkinfo           --------------------------
	.section	.note.nv.tkinfo,"",@"SHT_NOTE"
	.sectionflags	@"SHF_NOTE_NV_TKINFO"
	.tkinfo
        /*0018*/ 	.word	0x00000002
        /*0030*/ 	.string	""
        /*0030*/ 	.string	"ptxas"
        /*0030*/ 	.string	"Cuda compilation tools, release 13.0, V13.0.88"
        /*0030*/ 	.string	"Build cuda_13.0.r13.0/compiler.36424714_0"
        /*0030*/ 	.string	"-arch sm_100 -m 64 "



//--------------------- .note.nv.cuinfo           --------------------------
	.section	.note.nv.cuinfo,"",@"SHT_NOTE"
	.sectionflags	@"SHF_NOTE_NV_CUINFO"
        /*0018*/ 	.short	0x0002
        /*001a*/ 	.short	0x0064
        /*001c*/ 	.short	0x0082
	.zero		2


//--------------------- .nv.info                  --------------------------
	.section	.nv.info,"",@"SHT_CUDA_INFO"
	.align	4


	//----- nvinfo : EIATTR_REGCOUNT
	.align		4
        /*0000*/ 	.byte	0x04, 0x2f
        /*0002*/ 	.short	(.L_1 - .L_0)
	.align		4
.L_0:
        /*0004*/ 	.word	index@(_Z9matrixMulPfS_S_i)
        /*0008*/ 	.word	0x0000001e


	//----- nvinfo : EIATTR_FRAME_SIZE
	.align		4
.L_1:
        /*000c*/ 	.byte	0x04, 0x11
        /*000e*/ 	.short	(.L_3 - .L_2)
	.align		4
.L_2:
        /*0010*/ 	.word	index@(_Z9matrixMulPfS_S_i)
        /*0014*/ 	.word	0x00000000


	//----- nvinfo : EIATTR_MIN_STACK_SIZE
	.align		4
.L_3:
        /*0018*/ 	.byte	0x04, 0x12
        /*001a*/ 	.short	(.L_5 - .L_4)
	.align		4
.L_4:
        /*001c*/ 	.word	index@(_Z9matrixMulPfS_S_i)
        /*0020*/ 	.word	0x00000000
.L_5:


//--------------------- .nv.compat                --------------------------
	.section	.nv.compat,"",@"SHT_CUDA_COMPAT_INFO"
	.align	4
        /*0000*/ 	.byte	0x02, 0x09, 0x00, 0x00, 0x02, 0x02, 0x01, 0x00, 0x02, 0x05, 0x05, 0x00, 0x03, 0x07, 0x01, 0x01
        /*0010*/ 	.byte	0x02, 0x03, 0x00, 0x00, 0x02, 0x06, 0x01, 0x00, 0x04, 0x0b, 0x08, 0x00, 0x09, 0x00, 0x00, 0x00
        /*0020*/ 	.byte	0x00, 0x00, 0x00, 0x00


//--------------------- .nv.info._Z9matrixMulPfS_S_i --------------------------
	.section	.nv.info._Z9matrixMulPfS_S_i,"",@"SHT_CUDA_INFO"
	.sectionflags	@""
	.align	4


	//----- nvinfo : EIATTR_CUDA_API_VERSION
	.align		4
        /*0000*/ 	.byte	0x04, 0x37
        /*0002*/ 	.short	(.L_7 - .L_6)
.L_6:
        /*0004*/ 	.word	0x00000082


	//----- nvinfo : EIATTR_KPARAM_INFO
	.align		4
.L_7:
        /*0008*/ 	.byte	0x04, 0x17
        /*000a*/ 	.short	(.L_9 - .L_8)
.L_8:
        /*000c*/ 	.word	0x00000000
        /*0010*/ 	.short	0x0003
        /*0012*/ 	.short	0x0018
        /*0014*/ 	.byte	0x00, 0xf0, 0x11, 0x00


	//----- nvinfo : EIATTR_KPARAM_INFO
	.align		4
.L_9:
        /*0018*/ 	.byte	0x04, 0x17
        /*001a*/ 	.short	(.L_11 - .L_10)
.L_10:
        /*001c*/ 	.word	0x00000000
        /*0020*/ 	.short	0x0002
        /*0022*/ 	.short	0x0010
        /*0024*/ 	.byte	0x00, 0xf5, 0x21, 0x00


	//----- nvinfo : EIATTR_KPARAM_INFO
	.align		4
.L_11:
        /*0028*/ 	.byte	0x04, 0x17
        /*002a*/ 	.short	(.L_13 - .L_12)
.L_12:
        /*002c*/ 	.word	0x00000000
        /*0030*/ 	.short	0x0001
        /*0032*/ 	.short	0x0008
        /*0034*/ 	.byte	0x00, 0xf5, 0x21, 0x00


	//----- nvinfo : EIATTR_KPARAM_INFO
	.align		4
.L_13:
        /*0038*/ 	.byte	0x04, 0x17
        /*003a*/ 	.short	(.L_15 - .L_14)
.L_14:
        /*003c*/ 	.word	0x00000000
        /*0040*/ 	.short	0x0000
        /*0042*/ 	.short	0x0000
        /*0044*/ 	.byte	0x00, 0xf5, 0x21, 0x00


	//----- nvinfo : EIATTR_SPARSE_MMA_MASK
	.align		4
.L_15:
        /*0048*/ 	.byte	0x03, 0x50
        /*004a*/ 	.short	0x0000


	//----- nvinfo : EIATTR_MAXREG_COUNT
	.align		4
        /*004c*/ 	.byte	0x03, 0x1b
        /*004e*/ 	.short	0x00ff


	//----- nvinfo : EIATTR_NUM_BARRIERS
	.align		4
        /*0050*/ 	.byte	0x02, 0x4c
        /*0052*/ 	.byte	0x01
	.zero		1


	//----- nvinfo : EIATTR_MERCURY_ISA_VERSION
	.align		4
        /*0054*/ 	.byte	0x03, 0x5f
        /*0056*/ 	.short	0x0101


	//----- nvinfo : EIATTR_VRC_CTA_INIT_COUNT
	.align		4
        /*0058*/ 	.byte	0x02, 0x4a
	.zero		1
	.zero		1


	//----- nvinfo : EIATTR_EXIT_INSTR_OFFSETS
	.align		4
        /*005c*/ 	.byte	0x04, 0x1c
        /*005e*/ 	.short	(.L_17 - .L_16)


	//   ....[0]....
.L_16:
        /*0060*/ 	.word	0x00000ad0


	//----- nvinfo : EIATTR_CRS_STACK_SIZE
	.align		4
.L_17:
        /*0064*/ 	.byte	0x04, 0x1e
        /*0066*/ 	.short	(.L_19 - .L_18)
.L_18:
        /*0068*/ 	.word	0x00000000


	//----- nvinfo : EIATTR_CBANK_PARAM_SIZE
	.align		4
.L_19:
        /*006c*/ 	.byte	0x03, 0x19
        /*006e*/ 	.short	0x001c


	//----- nvinfo : EIATTR_PARAM_CBANK
	.align		4
        /*0070*/ 	.byte	0x04, 0x0a
        /*0072*/ 	.short	(.L_21 - .L_20)
	.align		4
.L_20:
        /*0074*/ 	.word	index@(.nv.constant0._Z9matrixMulPfS_S_i)
        /*0078*/ 	.short	0x0380
        /*007a*/ 	.short	0x001c


	//----- nvinfo : EIATTR_SW_WAR
	.align		4
.L_21:
        /*007c*/ 	.byte	0x04, 0x36
        /*007e*/ 	.short	(.L_23 - .L_22)
.L_22:
        /*0080*/ 	.word	0x00000008
.L_23:


//--------------------- .nv.callgraph             --------------------------
	.section	.nv.callgraph,"",@"SHT_CUDA_CALLGRAPH"
	.align	4
	.sectionentsize	8
	.align		4
        /*0000*/ 	.word	0x00000000
	.align		4
        /*0004*/ 	.word	0xffffffff
	.align		4
        /*0008*/ 	.word	0x00000000
	.align		4
        /*000c*/ 	.word	0xfffffffe
	.align		4
        /*0010*/ 	.word	0x00000000
	.align		4
        /*0014*/ 	.word	0xfffffffd
	.align		4
        /*0018*/ 	.word	0x00000000
	.align		4
        /*001c*/ 	.word	0xfffffffc


//--------------------- .text._Z9matrixMulPfS_S_i --------------------------
	.section	.text._Z9matrixMulPfS_S_i,"ax",@progbits
	.align	128
        .global         _Z9matrixMulPfS_S_i
        .type           _Z9matrixMulPfS_S_i,@function
        .size           _Z9matrixMulPfS_S_i,(.L_x_7 - _Z9matrixMulPfS_S_i)
        .other          _Z9matrixMulPfS_S_i,@"STO_CUDA_ENTRY STV_DEFAULT"
_Z9matrixMulPfS_S_i:
.text._Z9matrixMulPfS_S_i:
[----:B------:R-:W-:Y:S01]  /*0000*/  LDC R1, c[0x0][0x37c] ;  /* 0x0000df00ff017b82 */ /* 0x000fe20000000800 */
[----:B------:R-:W0:Y:S07]  /*0010*/  S2R R3, SR_TID.X ;  /* 0x0000000000037919 */ /* 0x000e2e0000002100 */
[----:B------:R-:W0:Y:S01]  /*0020*/  LDC R0, c[0x0][0x360] ;  /* 0x0000d800ff007b82 */ /* 0x000e220000000800 */
[----:B------:R-:W1:Y:S01]  /*0030*/  LDCU UR18, c[0x0][0x398] ;  /* 0x00007300ff1277ac */ /* 0x000e620008000800 */
[----:B------:R-:W-:Y:S01]  /*0040*/  BSSY.RECONVERGENT B0, `(.L_x_0) ;  /* 0x00000a7000007945 */ /* 0x000fe20003800200 */
[----:B------:R-:W2:Y:S05]  /*0050*/  S2R R2, SR_TID.Y ;  /* 0x0000000000027919 */ /* 0x000eaa0000002200 */
[----:B------:R-:W0:Y:S08]  /*0060*/  S2UR UR4, SR_CTAID.X ;  /* 0x00000000000479c3 */ /* 0x000e300000002500 */
[----:B------:R-:W2:Y:S08]  /*0070*/  S2UR UR5, SR_CTAID.Y ;  /* 0x00000000000579c3 */ /* 0x000eb00000002600 */
[----:B------:R-:W2:Y:S01]  /*0080*/  LDC R13, c[0x0][0x364] ;  /* 0x0000d900ff0d7b82 */ /* 0x000ea20000000800 */
[----:B0-----:R-:W-:-:S02]  /*0090*/  IMAD R0, R0, UR4, R3 ;  /* 0x0000000400007c24 */ /* 0x001fc4000f8e0203 */
[----:B--2---:R-:W-:-:S05]  /*00a0*/  IMAD R13, R13, UR5, R2 ;  /* 0x000000050d0d7c24 */ /* 0x004fca000f8e0202 */
[----:B------:R-:W-:-:S04]  /*00b0*/  VIMNMX R2, PT, PT, R0, R13, !PT ;  /* 0x0000000d00027248 */ /* 0x000fc80007fe0100 */
[----:B-1----:R-:W-:-:S13]  /*00c0*/  ISETP.GE.AND P0, PT, R2, UR18, PT ;  /* 0x0000001202007c0c */ /* 0x002fda000bf06270 */
[----:B------:R-:W-:Y:S05]  /*00d0*/  @P0 BRA `(.L_x_1) ;  /* 0x0000000800740947 */ /* 0x000fea0003800000 */
[----:B------:R-:W-:Y:S01]  /*00e0*/  UISETP.GE.U32.AND UP1, UPT, UR18, 0x8, UPT ;  /* 0x000000081200788c */ /* 0x000fe2000bf26070 */
[----:B------:R-:W-:Y:S01]  /*00f0*/  HFMA2 R12, -RZ, RZ, 0, 0 ;  /* 0x00000000ff0c7431 */ /* 0x000fe200000001ff */
[----:B------:R-:W-:Y:S02]  /*0100*/  ULOP3.LUT UR19, UR18, 0x7, URZ, 0xc0, !UPT ;  /* 0x0000000712137892 */ /* 0x000fe4000f8ec0ff */
[----:B------:R-:W-:Y:S01]  /*0110*/  IMAD R13, R13, UR18, RZ ;  /* 0x000000120d0d7c24 */ /* 0x000fe2000f8e02ff */
[----:B------:R-:W0:Y:S01]  /*0120*/  LDCU.64 UR16, c[0x0][0x358] ;  /* 0x00006b00ff1077ac */ /* 0x000e220008000a00 */
[----:B------:R-:W-:Y:S01]  /*0130*/  UISETP.NE.AND UP0, UPT, UR19, URZ, UPT ;  /* 0x000000ff1300728c */ /* 0x000fe2000bf05270 */
[----:B------:R-:W-:Y:S02]  /*0140*/  UMOV UR4, URZ ;  /* 0x000000ff00047c82 */ /* 0x000fe40008000000 */
[----:B------:R-:W-:Y:S08]  /*0150*/  BRA.U !UP1, `(.L_x_2) ;  /* 0x0000000509087547 */ /* 0x000ff0000b800000 */
[----:B------:R-:W1:Y:S01]  /*0160*/  LDCU.128 UR20, c[0x0][0x380] ;  /* 0x00007000ff1477ac */ /* 0x000e620008000c00 */
[----:B------:R-:W-:Y:S02]  /*0170*/  MOV R12, RZ ;  /* 0x000000ff000c7202 */ /* 0x000fe40000000f00 */
[----:B------:R-:W-:Y:S01]  /*0180*/  MOV R14, R0 ;  /* 0x00000000000e7202 */ /* 0x000fe20000000f00 */
[----:B------:R-:W-:-:S04]  /*0190*/  ULOP3.LUT UR4, UR18, 0x7ffffff8, URZ, 0xc0, !UPT ;  /* 0x7ffffff812047892 */ /* 0x000fc8000f8ec0ff */
[----:B------:R-:W-:Y:S01]  /*01a0*/  UIADD3 UR5, UPT, UPT, -UR4, URZ, URZ ;  /* 0x000000ff04057290 */ /* 0x000fe2000fffe1ff */
[----:B-1----:R-:W-:Y:S01]  /*01b0*/  MOV R2, UR20 ;  /* 0x0000001400027c02 */ /* 0x002fe20008000f00 */
[----:B------:R-:W-:Y:S01]  /*01c0*/  UIMAD.WIDE UR6, UR18, 0xc, UR22 ;  /* 0x0000000c120678a5 */ /* 0x000fe2000f8e0216 */
[----:B------:R-:W-:Y:S01]  /*01d0*/  MOV R3, UR21 ;  /* 0x0000001500037c02 */ /* 0x000fe20008000f00 */
[----:B------:R-:W-:Y:S02]  /*01e0*/  UIMAD.WIDE UR8, UR18, 0x10, UR22 ;  /* 0x00000010120878a5 */ /* 0x000fe4000f8e0216 */
[----:B------:R-:W-:Y:S01]  /*01f0*/  UIMAD.WIDE UR10, UR18, 0x14, UR22 ;  /* 0x00000014120a78a5 */ /* 0x000fe2000f8e0216 */
[----:B------:R-:W-:Y:S01]  /*0200*/  IMAD.WIDE.U32 R2, R13, 0x4, R2 ;  /* 0x000000040d027825 */ /* 0x000fe200078e0002 */
[----:B------:R-:W-:Y:S02]  /*0210*/  UIMAD.WIDE UR12, UR18, 0x18, UR22 ;  /* 0x00000018120c78a5 */ /* 0x000fe4000f8e0216 */
[----:B------:R-:W-:Y:S01]  /*0220*/  UIMAD.WIDE UR14, UR18, 0x1c, UR22 ;  /* 0x0000001c120e78a5 */ /* 0x000fe2000f8e0216 */
[----:B------:R-:W-:-:S04]  /*0230*/  IADD3 R2, P0, PT, R2, 0x10, RZ ;  /* 0x0000001002027810 */ /* 0x000fc80007f1e0ff */
[----:B------:R-:W-:-:S09]  /*0240*/  IADD3.X R3, PT, PT, RZ, R3, RZ, P0, !PT ;  /* 0x00000003ff037210 */ /* 0x000fd200007fe4ff */
.L_x_3:
[----:B------:R-:W-:Y:S01]  /*0250*/  UIMAD.WIDE UR24, UR18, 0x4, UR22 ;  /* 0x00000004121878a5 */ /* 0x000fe2000f8e0216 */
[----:B------:R-:W-:Y:S01]  /*0260*/  MOV R23, 0x4 ;  /* 0x0000000400177802 */ /* 0x000fe20000000f00 */
[----:B------:R-:W-:Y:S01]  /*0270*/  UIMAD.WIDE UR20, UR18, 0x8, UR22 ;  /* 0x00000008121478a5 */ /* 0x000fe2000f8e0216 */
[----:B------:R-:W-:Y:S01]  /*0280*/  HFMA2 R11, -RZ, RZ, 0, 2.384185791015625e-07 ;  /* 0x00000004ff0b7431 */ /* 0x000fe200000001ff */
[----:B0-----:R-:W2:Y:S02]  /*0290*/  LDG.E R21, desc[UR16][R2.64+-0x10] ;  /* 0xfffff01002157981 */ /* 0x001ea4000c1e1900 */
[C---:B------:R-:W-:Y:S01]  /*02a0*/  IMAD.WIDE R22, R14.reuse, R23, UR22 ;  /* 0x000000160e167e25 */ /* 0x040fe2000f8e0217 */
[----:B------:R-:W-:Y:S01]  /*02b0*/  MOV R9, UR25 ;  /* 0x0000001900097c02 */ /* 0x000fe20008000f00 */
[----:B------:R-:W3:Y:S01]  /*02c0*/  LDG.E R19, desc[UR16][R2.64+-0xc] ;  /* 0xfffff41002137981 */ /* 0x000ee2000c1e1900 */
[----:B------:R-:W-:Y:S01]  /*02d0*/  MOV R24, UR20 ;  /* 0x0000001400187c02 */ /* 0x000fe20008000f00 */
[----:B------:R-:W-:Y:S01]  /*02e0*/  IMAD.U32 R8, RZ, RZ, UR24 ;  /* 0x00000018ff087e24 */ /* 0x000fe2000f8e00ff */
[----:B------:R-:W-:Y:S01]  /*02f0*/  MOV R25, UR21 ;  /* 0x0000001500197c02 */ /* 0x000fe20008000f00 */
[----:B------:R-:W2:Y:S02]  /*0300*/  LDG.E R22, desc[UR16][R22.64] ;  /* 0x0000001016167981 */ /* 0x000ea4000c1e1900 */
[C---:B------:R-:W-:Y:S01]  /*0310*/  IMAD.WIDE R8, R14.reuse, 0x4, R8 ;  /* 0x000000040e087825 */ /* 0x040fe200078e0208 */
[----:B------:R-:W-:Y:S01]  /*0320*/  MOV R5, 0x4 ;  /* 0x0000000400057802 */ /* 0x000fe20000000f00 */
[----:B------:R-:W4:Y:S02]  /*0330*/  LDG.E R17, desc[UR16][R2.64+-0x8] ;  /* 0xfffff81002117981 */ /* 0x000f24000c1e1900 */
[----:B------:R-:W-:-:S02]  /*0340*/  IMAD.WIDE R24, R14, 0x4, R24 ;  /* 0x000000040e187825 */ /* 0x000fc400078e0218 */
[----:B------:R0:W3:Y:S02]  /*0350*/  LDG.E R20, desc[UR16][R8.64] ;  /* 0x0000001008147981 */ /* 0x0000e4000c1e1900 */
[C---:B------:R-:W-:Y:S02]  /*0360*/  IMAD.WIDE R10, R14.reuse, R11, UR6 ;  /* 0x000000060e0a7e25 */ /* 0x040fe4000f8e020b */
[----:B------:R-:W4:Y:S02]  /*0370*/  LDG.E R18, desc[UR16][R24.64] ;  /* 0x0000001018127981 */ /* 0x000f24000c1e1900 */
[----:B------:R-:W-:Y:S02]  /*0380*/  IMAD.MOV.U32 R7, RZ, RZ, 0x4 ;  /* 0x00000004ff077424 */ /* 0x000fe400078e00ff */
[C---:B------:R-:W-:Y:S01]  /*0390*/  IMAD.WIDE R4, R14.reuse, R5, UR8 ;  /* 0x000000080e047e25 */ /* 0x040fe2000f8e0205 */
[----:B------:R1:W5:Y:S03]  /*03a0*/  LDG.E R16, desc[UR16][R10.64] ;  /* 0x000000100a107981 */ /* 0x000366000c1e1900 */
[----:B0-----:R-:W-:Y:S01]  /*03b0*/  HFMA2 R9, -RZ, RZ, 0, 2.384185791015625e-07 ;  /* 0x00000004ff097431 */ /* 0x001fe200000001ff */
[----:B------:R-:W5:Y:S01]  /*03c0*/  LDG.E R15, desc[UR16][R2.64+-0x4] ;  /* 0xfffffc10020f7981 */ /* 0x000f62000c1e1900 */
[----:B------:R-:W-:Y:S01]  /*03d0*/  IMAD.WIDE R6, R14, R7, UR10 ;  /* 0x0000000a0e067e25 */ /* 0x000fe2000f8e0207 */
[----:B------:R-:W-:-:S02]  /*03e0*/  MOV R27, 0x4 ;  /* 0x00000004001b7802 */ /* 0x000fc40000000f00 */
[----:B------:R0:W5:Y:S04]  /*03f0*/  LDG.E R4, desc[UR16][R4.64] ;  /* 0x0000001004047981 */ /* 0x000168000c1e1900 */
[----:B------:R-:W5:Y:S01]  /*0400*/  LDG.E R23, desc[UR16][R2.64] ;  /* 0x0000001002177981 */ /* 0x000f62000c1e1900 */
[----:B------:R-:W-:-:S03]  /*0410*/  IMAD.WIDE R8, R14, R9, UR12 ;  /* 0x0000000c0e087e25 */ /* 0x000fc6000f8e0209 */
[----:B------:R-:W5:Y:S01]  /*0420*/  LDG.E R7, desc[UR16][R6.64] ;  /* 0x0000001006077981 */ /* 0x000f62000c1e1900 */
[----:B-1----:R-:W-:-:S03]  /*0430*/  IMAD.WIDE R10, R14, R27, UR14 ;  /* 0x0000000e0e0a7e25 */ /* 0x002fc6000f8e021b */
[----:B------:R-:W5:Y:S04]  /*0440*/  LDG.E R24, desc[UR16][R2.64+0x4] ;  /* 0x0000041002187981 */ /* 0x000f68000c1e1900 */
[----:B------:R-:W5:Y:S04]  /*0450*/  LDG.E R8, desc[UR16][R8.64] ;  /* 0x0000001008087981 */ /* 0x000f68000c1e1900 */
[----:B------:R-:W5:Y:S04]  /*0460*/  LDG.E R25, desc[UR16][R2.64+0x8] ;  /* 0x0000081002197981 */ /* 0x000f68000c1e1900 */
[----:B------:R-:W5:Y:S04]  /*0470*/  LDG.E R10, desc[UR16][R10.64] ;  /* 0x000000100a0a7981 */ /* 0x000f68000c1e1900 */
[----:B------:R1:W5:Y:S01]  /*0480*/  LDG.E R27, desc[UR16][R2.64+0xc] ;  /* 0x00000c10021b7981 */ /* 0x000362000c1e1900 */
[----:B------:R-:W-:-:S04]  /*0490*/  UIADD3 UR5, UPT, UPT, UR5, 0x8, URZ ;  /* 0x0000000805057890 */ /* 0x000fc8000fffe0ff */
[----:B------:R-:W-:Y:S01]  /*04a0*/  UISETP.NE.AND UP1, UPT, UR5, URZ, UPT ;  /* 0x000000ff0500728c */ /* 0x000fe2000bf25270 */
[----:B0-----:R-:W-:Y:S02]  /*04b0*/  MOV R5, UR18 ;  /* 0x0000001200057c02 */ /* 0x001fe40008000f00 */
[----:B-1----:R-:W-:Y:S02]  /*04c0*/  IADD3 R2, P0, PT, R2, 0x20, RZ ;  /* 0x0000002002027810 */ /* 0x002fe40007f1e0ff */
[----:B------:R-:W-:Y:S02]  /*04d0*/  LEA R14, R5, R14, 0x3 ;  /* 0x0000000e050e7211 */ /* 0x000fe400078e18ff */
[----:B------:R-:W-:Y:S01]  /*04e0*/  IADD3.X R3, PT, PT, RZ, R3, RZ, P0, !PT ;  /* 0x00000003ff037210 */ /* 0x000fe200007fe4ff */
[----:B--2---:R-:W-:-:S04]  /*04f0*/  FFMA R22, R21, R22, R12 ;  /* 0x0000001615167223 */ /* 0x004fc8000000000c */
[----:B---3--:R-:W-:-:S04]  /*0500*/  FFMA R20, R19, R20, R22 ;  /* 0x0000001413147223 */ /* 0x008fc80000000016 */
[----:B----4-:R-:W-:-:S04]  /*0510*/  FFMA R18, R17, R18, R20 ;  /* 0x0000001211127223 */ /* 0x010fc80000000014 */
[----:B-----5:R-:W-:-:S04]  /*0520*/  FFMA R16, R15, R16, R18 ;  /* 0x000000100f107223 */ /* 0x020fc80000000012 */
[----:B------:R-:W-:-:S04]  /*0530*/  FFMA R23, R23, R4, R16 ;  /* 0x0000000417177223 */ /* 0x000fc80000000010 */
[----:B------:R-:W-:-:S04]  /*0540*/  FFMA R24, R24, R7, R23 ;  /* 0x0000000718187223 */ /* 0x000fc80000000017 */
[----:B------:R-:W-:-:S04]  /*0550*/  FFMA R8, R25, R8, R24 ;  /* 0x0000000819087223 */ /* 0x000fc80000000018 */
[----:B------:R-:W-:Y:S01]  /*0560*/  FFMA R12, R27, R10, R8 ;  /* 0x0000000a1b0c7223 */ /* 0x000fe20000000008 */
[----:B------:R-:W-:Y:S06]  /*0570*/  BRA.U UP1, `(.L_x_3) ;  /* 0xfffffffd01347547 */ /* 0x000fec000b83ffff */
.L_x_2:
[----:B------:R-:W-:Y:S05]  /*0580*/  BRA.U !UP0, `(.L_x_4) ;  /* 0x0000000508387547 */ /* 0x000fea000b800000 */
[----:B------:R-:W-:Y:S02]  /*0590*/  UISETP.GE.U32.AND UP0, UPT, UR19, 0x4, UPT ;  /* 0x000000041300788c */ /* 0x000fe4000bf06070 */
[----:B------:R-:W-:-:S04]  /*05a0*/  ULOP3.LUT UR5, UR18, 0x3, URZ, 0xc0, !UPT ;  /* 0x0000000312057892 */ /* 0x000fc8000f8ec0ff */
[----:B------:R-:W-:-:S03]  /*05b0*/  UISETP.NE.AND UP1, UPT, UR5, URZ, UPT ;  /* 0x000000ff0500728c */ /* 0x000fc6000bf25270 */
[----:B------:R-:W-:Y:S08]  /*05c0*/  BRA.U !UP0, `(.L_x_5) ;  /* 0x00000001087c7547 */ /* 0x000ff0000b800000 */
[----:B------:R-:W1:Y:S01]  /*05d0*/  LDC.64 R6, c[0x0][0x388] ;  /* 0x0000e200ff067b82 */ /* 0x000e620000000a00 */
[----:B------:R-:W2:Y:S01]  /*05e0*/  LDCU.64 UR6, c[0x0][0x380] ;  /* 0x00007000ff0677ac */ /* 0x000ea20008000a00 */
[----:B------:R-:W-:Y:S01]  /*05f0*/  IMAD.U32 R9, RZ, RZ, UR4 ;  /* 0x00000004ff097e24 */ /* 0x000fe2000f8e00ff */
[C---:B------:R-:W-:Y:S02]  /*0600*/  IADD3 R3, PT, PT, R13.reuse, UR4, RZ ;  /* 0x000000040d037c10 */ /* 0x040fe4000fffe0ff */
[----:B------:R-:W-:Y:S01]  /*0610*/  IADD3 R10, P0, PT, R13, UR4, RZ ;  /* 0x000000040d0a7c10 */ /* 0x000fe2000ff1e0ff */
[----:B------:R-:W-:Y:S01]  /*0620*/  IMAD R9, R9, UR18, R0 ;  /* 0x0000001209097c24 */ /* 0x000fe2000f8e0200 */
[----:B------:R-:W-:Y:S01]  /*0630*/  MOV R11, UR18 ;  /* 0x00000012000b7c02 */ /* 0x000fe20008000f00 */
[----:B------:R-:W3:Y:S01]  /*0640*/  LDC.64 R4, c[0x0][0x380] ;  /* 0x0000e000ff047b82 */ /* 0x000ee20000000a00 */
[----:B------:R-:W-:Y:S01]  /*0650*/  MOV R15, UR18 ;  /* 0x00000012000f7c02 */ /* 0x000fe20008000f00 */
[----:B-1----:R-:W-:Y:S01]  /*0660*/  IMAD.WIDE R6, R9, 0x4, R6 ;  /* 0x0000000409067825 */ /* 0x002fe200078e0206 */
[----:B------:R-:W-:-:S05]  /*0670*/  MOV R9, UR18 ;  /* 0x0000001200097c02 */ /* 0x000fca0008000f00 */
[----:B------:R-:W-:Y:S02]  /*0680*/  IMAD.WIDE R8, R9, 0x4, R6 ;  /* 0x0000000409087825 */ /* 0x000fe400078e0206 */
[----:B0-----:R-:W4:Y:S02]  /*0690*/  LDG.E R6, desc[UR16][R6.64] ;  /* 0x0000001006067981 */ /* 0x001f24000c1e1900 */
[----:B---3--:R-:W-:Y:S01]  /*06a0*/  IMAD.WIDE.U32 R4, R3, 0x4, R4 ;  /* 0x0000000403047825 */ /* 0x008fe200078e0004 */
[----:B------:R-:W-:Y:S01]  /*06b0*/  IADD3.X R3, PT, PT, RZ, RZ, RZ, P0, !PT ;  /* 0x000000ffff037210 */ /* 0x000fe200007fe4ff */
[----:B------:R-:W3:Y:S01]  /*06c0*/  LDG.E R17, desc[UR16][R8.64] ;  /* 0x0000001008117981 */ /* 0x000ee2000c1e1900 */
[----:B--2---:R-:W-:-:S03]  /*06d0*/  LEA R2, P0, R10, UR6, 0x2 ;  /* 0x000000060a027c11 */ /* 0x004fc6000f8010ff */
[----:B------:R-:W4:Y:S01]  /*06e0*/  LDG.E R5, desc[UR16][R4.64] ;  /* 0x0000001004057981 */ /* 0x000f22000c1e1900 */
[----:B------:R-:W-:Y:S01]  /*06f0*/  LEA.HI.X R3, R10, UR7, R3, 0x2, P0 ;  /* 0x000000070a037c11 */ /* 0x000fe200080f1403 */
[----:B------:R-:W-:-:S04]  /*0700*/  IMAD.WIDE R10, R11, 0x4, R8 ;  /* 0x000000040b0a7825 */ /* 0x000fc800078e0208 */
[----:B------:R-:W3:Y:S01]  /*0710*/  LDG.E R16, desc[UR16][R2.64+0x4] ;  /* 0x0000041002107981 */ /* 0x000ee2000c1e1900 */
[----:B------:R-:W-:-:S03]  /*0720*/  IMAD.WIDE R14, R15, 0x4, R10 ;  /* 0x000000040f0e7825 */ /* 0x000fc600078e020a */
[----:B------:R-:W2:Y:S04]  /*0730*/  LDG.E R19, desc[UR16][R10.64] ;  /* 0x000000100a137981 */ /* 0x000ea8000c1e1900 */
[----:B------:R-:W2:Y:S04]  /*0740*/  LDG.E R18, desc[UR16][R2.64+0x8] ;  /* 0x0000081002127981 */ /* 0x000ea8000c1e1900 */
[----:B------:R-:W5:Y:S04]  /*0750*/  LDG.E R20, desc[UR16][R2.64+0xc] ;  /* 0x00000c1002147981 */ /* 0x000f68000c1e1900 */
[----:B------:R-:W5:Y:S01]  /*0760*/  LDG.E R14, desc[UR16][R14.64] ;  /* 0x000000100e0e7981 */ /* 0x000f62000c1e1900 */
[----:B------:R-:W-:Y:S01]  /*0770*/  UIADD3 UR4, UPT, UPT, UR4, 0x4, URZ ;  /* 0x0000000404047890 */ /* 0x000fe2000fffe0ff */
[----:B----4-:R-:W-:-:S04]  /*0780*/  FFMA R5, R5, R6, R12 ;  /* 0x0000000605057223 */ /* 0x010fc8000000000c */
[----:B---3--:R-:W-:-:S04]  /*0790*/  FFMA R5, R16, R17, R5 ;  /* 0x0000001110057223 */ /* 0x008fc80000000005 */
[----:B--2---:R-:W-:-:S04]  /*07a0*/  FFMA R5, R18, R19, R5 ;  /* 0x0000001312057223 */ /* 0x004fc80000000005 */
[----:B-----5:R-:W-:-:S07]  /*07b0*/  FFMA R12, R20, R14, R5 ;  /* 0x0000000e140c7223 */ /* 0x020fce0000000005 */
.L_x_5:
[----:B------:R-:W-:Y:S05]  /*07c0*/  BRA.U !UP1, `(.L_x_4) ;  /* 0x0000000109a87547 */ /* 0x000fea000b800000 */
[----:B------:R-:W-:Y:S01]  /*07d0*/  UISETP.NE.AND UP0, UPT, UR5, 0x1, UPT ;  /* 0x000000010500788c */ /* 0x000fe2000bf05270 */
[----:B------:R-:W-:Y:S01]  /*07e0*/  MOV R7, UR4 ;  /* 0x0000000400077c02 */ /* 0x000fe20008000f00 */
[----:B------:R-:W-:Y:S02]  /*07f0*/  ULOP3.LUT UR5, UR18, 0x1, URZ, 0xc0, !UPT ;  /* 0x0000000112057892 */ /* 0x000fe4000f8ec0ff */
[----:B------:R-:W-:Y:S02]  /*0800*/  MOV R15, UR18 ;  /* 0x00000012000f7c02 */ /* 0x000fe40008000f00 */
[----:B------:R-:W-:Y:S01]  /*0810*/  UISETP.NE.U32.AND UP1, UPT, UR5, 0x1, UPT ;  /* 0x000000010500788c */ /* 0x000fe2000bf25070 */
[----:B------:R-:W-:-:S04]  /*0820*/  PLOP3.LUT P1, PT, PT, PT, UP0, 0x80, 0x8 ;  /* 0x000000000008781c */ /* 0x000fc80003f2f008 */
[----:B------:R-:W1:Y:S01]  /*0830*/  @UP0 LDCU.128 UR8, c[0x0][0x380] ;  /* 0x00007000ff0807ac */ /* 0x000e620008000c00 */
[----:B------:R-:W-:Y:S01]  /*0840*/  PLOP3.LUT P0, PT, PT, PT, UP1, 0x80, 0x8 ;  /* 0x000000000008781c */ /* 0x000fe20003f0f018 */
[----:B------:R-:W2:Y:S04]  /*0850*/  @UP0 LDCU.64 UR6, c[0x0][0x380] ;  /* 0x00007000ff0607ac */ /* 0x000ea80008000a00 */
[----:B------:R-:W3:Y:S03]  /*0860*/  @!UP1 LDCU.128 UR12, c[0x0][0x380] ;  /* 0x00007000ff0c97ac */ /* 0x000ee60008000c00 */
[C---:B------:R-:W-:Y:S02]  /*0870*/  @P1 IADD3 R3, PT, PT, R13.reuse, UR4, RZ ;  /* 0x000000040d031c10 */ /* 0x040fe4000fffe0ff */
[----:B------:R-:W-:Y:S01]  /*0880*/  @P1 IADD3 R6, P2, PT, R13, UR4, RZ ;  /* 0x000000040d061c10 */ /* 0x000fe2000ff5e0ff */
[----:B------:R-:W-:Y:S01]  /*0890*/  @UP0 UIADD3 UR4, UPT, UPT, UR4, 0x2, URZ ;  /* 0x0000000204040890 */ /* 0x000fe2000fffe0ff */
[----:B-1----:R-:W-:Y:S01]  /*08a0*/  MOV R11, UR9 ;  /* 0x00000009000b7c02 */ /* 0x002fe20008000f00 */
[----:B------:R-:W-:Y:S01]  /*08b0*/  IMAD.U32 R10, RZ, RZ, UR8 ;  /* 0x00000008ff0a7e24 */ /* 0x000fe2000f8e00ff */
[----:B------:R-:W-:-:S02]  /*08c0*/  MOV R4, UR10 ;  /* 0x0000000a00047c02 */ /* 0x000fc40008000f00 */
[----:B------:R-:W-:Y:S01]  /*08d0*/  MOV R5, UR11 ;  /* 0x0000000b00057c02 */ /* 0x000fe20008000f00 */
[----:B------:R-:W-:-:S04]  /*08e0*/  @P1 IMAD.WIDE.U32 R10, R3, 0x4, R10 ;  /* 0x00000004030a1825 */ /* 0x000fc800078e000a */
[----:B------:R-:W-:Y:S01]  /*08f0*/  @P1 IMAD R3, R7, UR18, R0 ;  /* 0x0000001207031c24 */ /* 0x000fe2000f8e0200 */
[----:B------:R-:W-:Y:S01]  /*0900*/  @P1 IADD3.X R7, PT, PT, RZ, RZ, RZ, P2, !PT ;  /* 0x000000ffff071210 */ /* 0x000fe200017fe4ff */
[----:B------:R-:W-:Y:S01]  /*0910*/  IMAD.U32 R19, RZ, RZ, UR4 ;  /* 0x00000004ff137e24 */ /* 0x000fe2000f8e00ff */
[C---:B--2---:R-:W-:Y:S01]  /*0920*/  @P1 LEA R2, P2, R6.reuse, UR6, 0x2 ;  /* 0x0000000606021c11 */ /* 0x044fe2000f8410ff */
[----:B------:R-:W-:Y:S01]  /*0930*/  @P1 IMAD.WIDE R4, R3, 0x4, R4 ;  /* 0x0000000403041825 */ /* 0x000fe200078e0204 */
[----:B------:R-:W-:Y:S01]  /*0940*/  @!P0 IADD3 R17, PT, PT, R13, UR4, RZ ;  /* 0x000000040d118c10 */ /* 0x000fe2000fffe0ff */
[----:B0-----:R-:W2:Y:S01]  /*0950*/  @P1 LDG.E R11, desc[UR16][R10.64] ;  /* 0x000000100a0b1981 */ /* 0x001ea2000c1e1900 */
[----:B------:R-:W-:Y:S01]  /*0960*/  @P1 LEA.HI.X R3, R6, UR7, R7, 0x2, P2 ;  /* 0x0000000706031c11 */ /* 0x000fe200090f1407 */
[----:B------:R-:W-:Y:S01]  /*0970*/  @!P0 IMAD R19, R19, UR18, R0 ;  /* 0x0000001213138c24 */ /* 0x000fe2000f8e0200 */
[----:B---3--:R-:W-:Y:S01]  /*0980*/  MOV R6, UR12 ;  /* 0x0000000c00067c02 */ /* 0x008fe20008000f00 */
[----:B------:R-:W-:Y:S01]  /*0990*/  @P1 IMAD.WIDE R14, R15, 0x4, R4 ;  /* 0x000000040f0e1825 */ /* 0x000fe200078e0204 */
[----:B------:R-:W-:Y:S01]  /*09a0*/  MOV R7, UR13 ;  /* 0x0000000d00077c02 */ /* 0x000fe20008000f00 */
[----:B------:R-:W2:Y:S01]  /*09b0*/  @P1 LDG.E R4, desc[UR16][R4.64] ;  /* 0x0000001004041981 */ /* 0x000ea2000c1e1900 */
[----:B------:R-:W-:-:S02]  /*09c0*/  MOV R8, UR14 ;  /* 0x0000000e00087c02 */ /* 0x000fc40008000f00 */
[----:B------:R-:W-:Y:S01]  /*09d0*/  MOV R9, UR15 ;  /* 0x0000000f00097c02 */ /* 0x000fe20008000f00 */
[----:B------:R-:W-:Y:S01]  /*09e0*/  @!P0 IMAD.WIDE.U32 R6, R17, 0x4, R6 ;  /* 0x0000000411068825 */ /* 0x000fe200078e0006 */
[----:B------:R-:W3:Y:S03]  /*09f0*/  @P1 LDG.E R14, desc[UR16][R14.64] ;  /* 0x000000100e0e1981 */ /* 0x000ee6000c1e1900 */
[----:B------:R-:W-:Y:S01]  /*0a00*/  @!P0 IMAD.WIDE R8, R19, 0x4, R8 ;  /* 0x0000000413088825 */ /* 0x000fe200078e0208 */
[----:B------:R-:W3:Y:S04]  /*0a10*/  @P1 LDG.E R2, desc[UR16][R2.64+0x4] ;  /* 0x0000041002021981 */ /* 0x000ee8000c1e1900 */
[----:B------:R-:W4:Y:S04]  /*0a20*/  @!P0 LDG.E R7, desc[UR16][R6.64] ;  /* 0x0000001006078981 */ /* 0x000f28000c1e1900 */
[----:B------:R-:W4:Y:S01]  /*0a30*/  @!P0 LDG.E R8, desc[UR16][R8.64] ;  /* 0x0000001008088981 */ /* 0x000f22000c1e1900 */
[----:B--2---:R-:W-:-:S04]  /*0a40*/  @P1 FFMA R11, R11, R4, R12 ;  /* 0x000000040b0b1223 */ /* 0x004fc8000000000c */
[----:B---3--:R-:W-:-:S04]  /*0a50*/  @P1 FFMA R12, R2, R14, R11 ;  /* 0x0000000e020c1223 */ /* 0x008fc8000000000b */
[----:B----4-:R-:W-:-:S07]  /*0a60*/  @!P0 FFMA R12, R7, R8, R12 ;  /* 0x00000008070c8223 */ /* 0x010fce000000000c */
.L_x_4:
[----:B------:R-:W1:Y:S01]  /*0a70*/  LDC.64 R2, c[0x0][0x390] ;  /* 0x0000e400ff027b82 */ /* 0x000e620000000a00 */
[----:B------:R-:W-:-:S05]  /*0a80*/  IADD3 R13, PT, PT, R0, R13, RZ ;  /* 0x0000000d000d7210 */ /* 0x000fca0007ffe0ff */
[----:B-1----:R-:W-:-:S05]  /*0a90*/  IMAD.WIDE R2, R13, 0x4, R2 ;  /* 0x000000040d027825 */ /* 0x002fca00078e0202 */
[----:B0-----:R0:W-:Y:S02]  /*0aa0*/  STG.E desc[UR16][R2.64], R12 ;  /* 0x0000000c02007986 */ /* 0x0011e4000c101910 */
.L_x_1:
[----:B------:R-:W-:Y:S05]  /*0ab0*/  BSYNC.RECONVERGENT B0 ;  /* 0x0000000000007941 */ /* 0x000fea0003800200 */
.L_x_0:
[----:B------:R-:W-:Y:S06]  /*0ac0*/  BAR.SYNC.DEFER_BLOCKING 0x0 ;  /* 0x0000000000007b1d */ /* 0x000fec0000010000 */
[----:B------:R-:W-:Y:S05]  /*0ad0*/  EXIT ;  /* 0x000000000000794d */ /* 0x000fea0003800000 */
.L_x_6:
[----:B------:R-:W-:-:S00]  /*0ae0*/  BRA `(.L_x_6) ;  /* 0xfffffffc00fc7947 */ /* 0x000fc0000383ffff */
[----:B------:R-:W-:-:S00]  /*0af0*/  NOP ;  /* 0x0000000000007918 */ /* 0x000fc00000000000 */
        /* <DEDUP_REMOVED lines=8> */
.L_x_7:


//--------------------- .nv.shared.reserved.0     --------------------------
	.section	.nv.shared.reserved.0,"aw",@nobits
	.weak		__nv_reservedSMEM_offset_0_alias
	.size		__nv_reservedSMEM_offset_0_alias, 0, 64
	.other		__nv_reservedSMEM_offset_0_alias,@"STO_CUDA_RESERVED_SHARED STV_DEFAULT"
__nv_reservedSMEM_offset_0_alias:
	.zero		0
	.zero		64


//--------------------- .nv.constant0._Z9matrixMulPfS_S_i --------------------------
	.section	.nv.constant0._Z9matrixMulPfS_S_i,"a",@progbits
	.sectionflags	@""
	.align	4
.nv.constant0._Z9matrixMulPfS_S_i:
	.zero		924


//--------------------- SYMBOLS --------------------------

	.type		.nv.reservedSmem.offset0,@object
	.size		.nv.reservedSmem.offset0,0x4
